	.headerflags	@"EF_CUDA_TEXMODE_UNIFIED EF_CUDA_64BIT_ADDRESS EF_CUDA_ACCELERATORS EF_CUDA_SM90 EF_CUDA_VIRTUAL_SM(EF_CUDA_SM90)"
	.elftype	@"ET_EXEC"


//--------------------- .nv.info                  --------------------------
	.section	.nv.info,"",@"SHT_CUDA_INFO"
	.align	4


	//----- nvinfo : EIATTR_REGCOUNT
	.align		4
        /*0000*/ 	.byte	0x04, 0x2f
        /*0002*/ 	.short	(.L_1 - .L_0)
	.align		4
.L_0:
        /*0004*/ 	.word	index@(triton_per_fused_hardswish_mean_18)
        /*0008*/ 	.word	0x00000011


	//----- nvinfo : EIATTR_MIN_STACK_SIZE
	.align		4
.L_1:
        /*000c*/ 	.byte	0x04, 0x12
        /*000e*/ 	.short	(.L_3 - .L_2)
	.align		4
.L_2:
        /*0010*/ 	.word	index@(triton_per_fused_hardswish_mean_18)
        /*0014*/ 	.word	0x00000000


	//----- nvinfo : EIATTR_FRAME_SIZE
	.align		4
.L_3:
        /*0018*/ 	.byte	0x04, 0x11
        /*001a*/ 	.short	(.L_5 - .L_4)
	.align		4
.L_4:
        /*001c*/ 	.word	index@(triton_per_fused_hardswish_mean_18)
        /*0020*/ 	.word	0x00000000


	//----- nvinfo : EIATTR_MIN_STACK_SIZE
	.align		4
.L_5:
        /*0024*/ 	.byte	0x04, 0x12
        /*0026*/ 	.short	(.L_7 - .L_6)
	.align		4
.L_6:
        /*0028*/ 	.word	index@(triton_per_fused_hardswish_mean_18)
        /*002c*/ 	.word	0x00000000
.L_7:


//--------------------- .nv.info.triton_per_fused_hardswish_mean_18 --------------------------
	.section	.nv.info.triton_per_fused_hardswish_mean_18,"",@"SHT_CUDA_INFO"
	.sectionflags	@""
	.align	4


	//----- nvinfo : EIATTR_CUDA_API_VERSION
	.align		4
        /*0000*/ 	.byte	0x04, 0x37
        /*0002*/ 	.short	(.L_9 - .L_8)
.L_8:
        /*0004*/ 	.word	0x0000007c


	//----- nvinfo : EIATTR_KPARAM_INFO
	.align		4
.L_9:
        /*0008*/ 	.byte	0x04, 0x17
        /*000a*/ 	.short	(.L_11 - .L_10)
.L_10:
        /*000c*/ 	.word	0x00000000
        /*0010*/ 	.short	0x0003
        /*0012*/ 	.short	0x0014
        /*0014*/ 	.byte	0x00, 0xf0, 0x11, 0x00


	//----- nvinfo : EIATTR_KPARAM_INFO
	.align		4
.L_11:
        /*0018*/ 	.byte	0x04, 0x17
        /*001a*/ 	.short	(.L_13 - .L_12)
.L_12:
        /*001c*/ 	.word	0x00000000
        /*0020*/ 	.short	0x0002
        /*0022*/ 	.short	0x0010
        /*0024*/ 	.byte	0x00, 0xf0, 0x11, 0x00


	//----- nvinfo : EIATTR_KPARAM_INFO
	.align		4
.L_13:
        /*0028*/ 	.byte	0x04, 0x17
        /*002a*/ 	.short	(.L_15 - .L_14)
.L_14:
        /*002c*/ 	.word	0x00000000
        /*0030*/ 	.short	0x0001
        /*0032*/ 	.short	0x0008
        /*0034*/ 	.byte	0x00, 0xf4, 0x21, 0x00


	//----- nvinfo : EIATTR_KPARAM_INFO
	.align		4
.L_15:
        /*0038*/ 	.byte	0x04, 0x17
        /*003a*/ 	.short	(.L_17 - .L_16)
.L_16:
        /*003c*/ 	.word	0x00000000
        /*0040*/ 	.short	0x0000
        /*0042*/ 	.short	0x0000
        /*0044*/ 	.byte	0x00, 0xf4, 0x21, 0x00


	//----- nvinfo : EIATTR_SPARSE_MMA_MASK
	.align		4
.L_17:
        /*0048*/ 	.byte	0x03, 0x50
        /*004a*/ 	.short	0x0000


	//----- nvinfo : EIATTR_MAXREG_COUNT
	.align		4
        /*004c*/ 	.byte	0x03, 0x1b
        /*004e*/ 	.short	0x00ff


	//----- nvinfo : EIATTR_COOP_GROUP_MASK_REGIDS
	.align		4
        /*0050*/ 	.byte	0x04, 0x29
        /*0052*/ 	.short	(.L_19 - .L_18)


	//   ....[0]....
.L_18:
        /*0054*/ 	.word	0xffffffff


	//   ....[1]....
        /*0058*/ 	.word	0xffffffff


	//   ....[2]....
        /*005c*/ 	.word	0xffffffff


	//   ....[3]....
        /*0060*/ 	.word	0xffffffff


	//   ....[4]....
        /*0064*/ 	.word	0xffffffff


	//   ....[5]....
        /*0068*/ 	.word	0xffffffff


	//   ....[6]....
        /*006c*/ 	.word	0xffffffff


	//----- nvinfo : EIATTR_COOP_GROUP_INSTR_OFFSETS
	.align		4
.L_19:
        /*0070*/ 	.byte	0x04, 0x28
        /*0072*/ 	.short	(.L_21 - .L_20)


	//   ....[0]....
.L_20:
        /*0074*/ 	.word	0x000002e0


	//   ....[1]....
        /*0078*/ 	.word	0x000002f0


	//   ....[2]....
        /*007c*/ 	.word	0x00000330


	//   ....[3]....
        /*0080*/ 	.word	0x00000360


	//   ....[4]....
        /*0084*/ 	.word	0x000003b0


	//   ....[5]....
        /*0088*/ 	.word	0x000003d0


	//   ....[6]....
        /*008c*/ 	.word	0x000004a0


	//----- nvinfo : EIATTR_EXIT_INSTR_OFFSETS
	.align		4
.L_21:
        /*0090*/ 	.byte	0x04, 0x1c
        /*0092*/ 	.short	(.L_23 - .L_22)


	//   ....[0]....
.L_22:
        /*0094*/ 	.word	0x000005d0


	//   ....[1]....
        /*0098*/ 	.word	0x00000600


	//----- nvinfo : EIATTR_REQNTID
	.align		4
.L_23:
        /*009c*/ 	.byte	0x04, 0x10
        /*009e*/ 	.short	(.L_25 - .L_24)
.L_24:
        /*00a0*/ 	.word	0x00000040
        /*00a4*/ 	.word	0x00000001
        /*00a8*/ 	.word	0x00000001


	//----- nvinfo : EIATTR_CBANK_PARAM_SIZE
	.align		4
.L_25:
        /*00ac*/ 	.byte	0x03, 0x19
        /*00ae*/ 	.short	0x0018


	//----- nvinfo : EIATTR_PARAM_CBANK
	.align		4
        /*00b0*/ 	.byte	0x04, 0x0a
        /*00b2*/ 	.short	(.L_27 - .L_26)
	.align		4
.L_26:
        /*00b4*/ 	.word	index@(.nv.constant0.triton_per_fused_hardswish_mean_18)
        /*00b8*/ 	.short	0x0210
        /*00ba*/ 	.short	0x0018


	//----- nvinfo : EIATTR_SW_WAR
	.align		4
.L_27:
        /*00bc*/ 	.byte	0x04, 0x36
        /*00be*/ 	.short	(.L_29 - .L_28)
.L_28:
        /*00c0*/ 	.word	0x00000008
.L_29:


//--------------------- .nv.callgraph             --------------------------
	.section	.nv.callgraph,"",@"SHT_CUDA_CALLGRAPH"
	.align	4
	.sectionentsize	8
	.align		4
        /*0000*/ 	.word	0x00000000
	.align		4
        /*0004*/ 	.word	0xffffffff
	.align		4
        /*0008*/ 	.word	0x00000000
	.align		4
        /*000c*/ 	.word	0xfffffffe
	.align		4
        /*0010*/ 	.word	0x00000000
	.align		4
        /*0014*/ 	.word	0xfffffffd
	.align		4
        /*0018*/ 	.word	0x00000000
	.align		4
        /*001c*/ 	.word	0xfffffffc


//--------------------- .text.triton_per_fused_hardswish_mean_18 --------------------------
	.section	.text.triton_per_fused_hardswish_mean_18,"ax",@progbits
	.sectionflags	@"SHF_BARRIERS=1"
	.align	128
        .global         triton_per_fused_hardswish_mean_18
        .type           triton_per_fused_hardswish_mean_18,@function
        .size           triton_per_fused_hardswish_mean_18,(.L_x_1 - triton_per_fused_hardswish_mean_18)
        .other          triton_per_fused_hardswish_mean_18,@"STO_CUDA_ENTRY STV_DEFAULT"
triton_per_fused_hardswish_mean_18:
.text.triton_per_fused_hardswish_mean_18:
[----:B------:R-:W0:Y:S02]  /*0000*/  LDC R1, c[0x0][0x28] ;  /* 0x00000a00ff017b82 */ /* 0x000e240000000800 */
[----:B------:R-:W1:Y:S01]  /*0010*/  S2R R0, SR_TID.X ;  /* 0x0000000000007919 */ /* 0x000e620000002100 */
[----:B------:R-:W2:Y:S01]  /*0020*/  LDC.64 R6, c[0x0][0x218] ;  /* 0x00008600ff067b82 */ /* 0x000ea20000000a00 */
[----:B------:R-:W-:Y:S01]  /*0030*/  ULDC.64 UR6, c[0x0][0x208] ;  /* 0x0000820000067ab9 */ /* 0x000fe20000000a00 */
[----:B------:R-:W3:Y:S01]  /*0040*/  S2R R3, SR_CTAID.X ;  /* 0x0000000000037919 */ /* 0x000ee20000002500 */
[----:B-1----:R-:W-:Y:S01]  /*0050*/  IMAD.SHL.U32 R2, R0, 0x2, RZ ;  /* 0x0000000200027824 */ /* 0x002fe200078e00ff */
[----:B------:R-:W-:Y:S01]  /*0060*/  SHF.R.U32.HI R11, RZ, 0x2, R0 ;  /* 0x00000002ff0b7819 */ /* 0x000fe20000011600 */
[----:B---3--:R-:W-:-:S03]  /*0070*/  IMAD.SHL.U32 R3, R3, 0x8, RZ ;  /* 0x0000000803037824 */ /* 0x008fc600078e00ff */
[----:B------:R-:W-:-:S04]  /*0080*/  LOP3.LUT R2, R2, 0x6, RZ, 0xc0, !PT ;  /* 0x0000000602027812 */ /* 0x000fc800078ec0ff */
[----:B------:R-:W-:-:S04]  /*0090*/  LOP3.LUT R5, R3, R2, RZ, 0xfc, !PT ;  /* 0x0000000203057212 */ /* 0x000fc800078efcff */
[C---:B------:R-:W-:Y:S01]  /*00a0*/  ISETP.GE.AND P0, PT, R5.reuse, 0x180, PT ;  /* 0x000001800500780c */ /* 0x040fe20003f06270 */
[----:B------:R-:W-:-:S05]  /*00b0*/  IMAD.HI R8, R5, 0x2aaaaaab, RZ ;  /* 0x2aaaaaab05087827 */ /* 0x000fca00078e02ff */
[----:B------:R-:W-:-:S04]  /*00c0*/  SHF.R.U32.HI R9, RZ, 0x1f, R8 ;  /* 0x0000001fff097819 */ /* 0x000fc80000011608 */
[----:B------:R-:W-:Y:S02]  /*00d0*/  LEA.HI.SX32 R10, R8, R9, 0x1c ;  /* 0x00000009080a7211 */ /* 0x000fe400078fe2ff */
[----:B------:R-:W-:-:S03]  /*00e0*/  SGXT.U32 R8, R11, 0x4 ;  /* 0x000000040b08781a */ /* 0x000fc60000000000 */
[----:B------:R-:W-:-:S04]  /*00f0*/  IMAD R9, R10, -0x60, R5 ;  /* 0xffffffa00a097824 */ /* 0x000fc800078e0205 */
[----:B------:R-:W-:-:S04]  /*0100*/  IMAD R9, R8, 0x60, R9 ;  /* 0x0000006008097824 */ /* 0x000fc800078e0209 */
[----:B------:R-:W-:-:S04]  /*0110*/  IMAD R9, R10, 0x600, R9 ;  /* 0x000006000a097824 */ /* 0x000fc800078e0209 */
[----:B--2---:R-:W-:Y:S01]  /*0120*/  IMAD.WIDE R6, R9, 0x4, R6 ;  /* 0x0000000409067825 */ /* 0x004fe200078e0206 */
[----:B------:R-:W-:-:S06]  /*0130*/  CS2R R8, SRZ ;  /* 0x0000000000087805 */ /* 0x000fcc000001ff00 */
[----:B------:R-:W2:Y:S01]  /*0140*/  @!P0 LDG.E.64 R8, desc[UR6][R6.64] ;  /* 0x0000000606088981 */ /* 0x000ea2000c1e1b00 */
[----:B------:R-:W1:Y:S01]  /*0150*/  S2UR UR5, SR_CgaCtaId ;  /* 0x00000000000579c3 */ /* 0x000e620000008800 */
[----:B------:R-:W-:Y:S01]  /*0160*/  UMOV UR4, 0x400 ;  /* 0x0000040000047882 */ /* 0x000fe20000000000 */
[----:B------:R-:W-:Y:S01]  /*0170*/  LOP3.LUT R3, R3, 0x7, R0, 0xf8, !PT ;  /* 0x0000000703037812 */ /* 0x000fe200078ef800 */
[----:B-1----:R-:W-:Y:S01]  /*0180*/  UPRMT UR4, UR5, 0x654, UR4 ;  /* 0x0000065405047896 */ /* 0x002fe20008000004 */
[----:B--2---:R-:W-:Y:S02]  /*0190*/  SEL R8, R8, RZ, !P0 ;  /* 0x000000ff08087207 */ /* 0x004fe40004000000 */
[----:B------:R-:W-:-:S03]  /*01a0*/  SEL R9, R9, RZ, !P0 ;  /* 0x000000ff09097207 */ /* 0x000fc60004000000 */
[----:B------:R-:W-:Y:S02]  /*01b0*/  FADD R5, R8, 3 ;  /* 0x4040000008057421 */ /* 0x000fe40000000000 */
[----:B------:R-:W-:-:S03]  /*01c0*/  FADD R10, R9, 3 ;  /* 0x40400000090a7421 */ /* 0x000fc60000000000 */
[C---:B------:R-:W-:Y:S02]  /*01d0*/  FSETP.GTU.AND P1, PT, R5.reuse, RZ, PT ;  /* 0x000000ff0500720b */ /* 0x040fe40003f2c000 */
[C---:B------:R-:W-:Y:S02]  /*01e0*/  FSETP.GTU.AND P2, PT, R10.reuse, RZ, PT ;  /* 0x000000ff0a00720b */ /* 0x040fe40003f4c000 */
[----:B------:R-:W-:Y:S02]  /*01f0*/  FSEL R5, R5, RZ, P1 ;  /* 0x000000ff05057208 */ /* 0x000fe40000800000 */
[----:B------:R-:W-:Y:S02]  /*0200*/  FSEL R10, R10, RZ, P2 ;  /* 0x000000ff0a0a7208 */ /* 0x000fe40001000000 */
[----:B------:R-:W-:Y:S02]  /*0210*/  FSETP.GEU.AND P3, PT, R5, 6, PT ;  /* 0x40c000000500780b */ /* 0x000fe40003f6e000 */
[----:B------:R-:W-:-:S02]  /*0220*/  FSETP.GEU.AND P4, PT, R10, 6, PT ;  /* 0x40c000000a00780b */ /* 0x000fc40003f8e000 */
[----:B------:R-:W-:Y:S02]  /*0230*/  FSETP.NAN.AND P1, PT, R5, R5, PT ;  /* 0x000000050500720b */ /* 0x000fe40003f28000 */
[----:B------:R-:W-:-:S07]  /*0240*/  FSETP.NAN.AND P2, PT, R10, R10, PT ;  /* 0x0000000a0a00720b */ /* 0x000fce0003f48000 */
[----:B------:R-:W-:Y:S02]  /*0250*/  @P3 FSEL R5, R5, 6, P1 ;  /* 0x40c0000005053808 */ /* 0x000fe40000800000 */
[----:B------:R-:W-:Y:S02]  /*0260*/  @P4 FSEL R10, R10, 6, P2 ;  /* 0x40c000000a0a4808 */ /* 0x000fe40001000000 */
[----:B------:R-:W-:Y:S01]  /*0270*/  ISETP.GE.AND P1, PT, R0, 0x10, PT ;  /* 0x000000100000780c */ /* 0x000fe20003f26270 */
[----:B------:R-:W-:Y:S02]  /*0280*/  FMUL R5, R8, R5 ;  /* 0x0000000508057220 */ /* 0x000fe40000400000 */
[----:B------:R-:W-:Y:S02]  /*0290*/  FMUL R9, R9, R10 ;  /* 0x0000000a09097220 */ /* 0x000fe40000400000 */
[----:B------:R-:W-:Y:S02]  /*02a0*/  FMUL R5, R5, 0.16666667163372039795 ;  /* 0x3e2aaaab05057820 */ /* 0x000fe40000400000 */
[----:B------:R-:W-:-:S03]  /*02b0*/  FMUL R9, R9, 0.16666667163372039795 ;  /* 0x3e2aaaab09097820 */ /* 0x000fc60000400000 */
[----:B------:R-:W-:Y:S02]  /*02c0*/  FSEL R5, R5, RZ, !P0 ;  /* 0x000000ff05057208 */ /* 0x000fe40004000000 */
[----:B------:R-:W-:-:S03]  /*02d0*/  FSEL R9, R9, RZ, !P0 ;  /* 0x000000ff09097208 */ /* 0x000fc60004000000 */
[----:B------:R-:W1:Y:S04]  /*02e0*/  SHFL.BFLY PT, R6, R5, 0x10, 0x1f ;  /* 0x0e001f0005067f89 */ /* 0x000e6800000e0000 */
[----:B------:R-:W2:Y:S01]  /*02f0*/  SHFL.BFLY PT, R8, R9, 0x10, 0x1f ;  /* 0x0e001f0009087f89 */ /* 0x000ea200000e0000 */
[----:B-1----:R-:W-:Y:S01]  /*0300*/  FADD R6, R5, R6 ;  /* 0x0000000605067221 */ /* 0x002fe20000000000 */
[----:B------:R-:W-:Y:S01]  /*0310*/  LOP3.LUT R5, R0, 0x1f, RZ, 0xc0, !PT ;  /* 0x0000001f00057812 */ /* 0x000fe200078ec0ff */
[----:B--2---:R-:W-:-:S03]  /*0320*/  FADD R10, R9, R8 ;  /* 0x00000008090a7221 */ /* 0x004fc60000000000 */
[----:B------:R-:W1:Y:S01]  /*0330*/  SHFL.BFLY PT, R7, R6, 0x8, 0x1f ;  /* 0x0d001f0006077f89 */ /* 0x000e6200000e0000 */
[----:B------:R-:W-:Y:S02]  /*0340*/  SHF.R.U32.HI R9, RZ, 0x3, R0 ;  /* 0x00000003ff097819 */ /* 0x000fe40000011600 */
[----:B------:R-:W-:Y:S01]  /*0350*/  ISETP.GE.U32.AND P0, PT, R5, 0x4, PT ;  /* 0x000000040500780c */ /* 0x000fe20003f06070 */
[----:B------:R-:W2:Y:S01]  /*0360*/  SHFL.BFLY PT, R11, R10, 0x8, 0x1f ;  /* 0x0d001f000a0b7f89 */ /* 0x000ea200000e0000 */
[----:B------:R-:W-:Y:S01]  /*0370*/  LOP3.LUT R9, R9, 0x4, RZ, 0xc0, !PT ;  /* 0x0000000409097812 */ /* 0x000fe200078ec0ff */
[----:B-1----:R-:W-:Y:S01]  /*0380*/  FADD R7, R6, R7 ;  /* 0x0000000706077221 */ /* 0x002fe20000000000 */
[----:B------:R-:W-:Y:S02]  /*0390*/  IMAD.SHL.U32 R6, R2, 0x8, RZ ;  /* 0x0000000802067824 */ /* 0x000fe400078e00ff */
[----:B--2---:R-:W-:Y:S02]  /*03a0*/  FADD R11, R10, R11 ;  /* 0x0000000b0a0b7221 */ /* 0x004fe40000000000 */
[----:B------:R-:W1:Y:S01]  /*03b0*/  SHFL.BFLY PT, R8, R7, 0x4, 0x1f ;  /* 0x0c801f0007087f89 */ /* 0x000e6200000e0000 */
[----:B------:R-:W-:-:S03]  /*03c0*/  LOP3.LUT R5, R6, R9, RZ, 0xfc, !PT ;  /* 0x0000000906057212 */ /* 0x000fc600078efcff */
[----:B------:R-:W2:Y:S01]  /*03d0*/  SHFL.BFLY PT, R12, R11, 0x4, 0x1f ;  /* 0x0c801f000b0c7f89 */ /* 0x000ea200000e0000 */
[----:B-1----:R-:W-:Y:S01]  /*03e0*/  FADD R10, R7, R8 ;  /* 0x00000008070a7221 */ /* 0x002fe20000000000 */
[C---:B------:R-:W-:Y:S02]  /*03f0*/  LEA R7, R0.reuse, UR4, 0x2 ;  /* 0x0000000400077c11 */ /* 0x040fe4000f8e10ff */
[----:B------:R-:W-:Y:S01]  /*0400*/  LOP3.LUT R8, R0, 0x1, RZ, 0xc0, !PT ;  /* 0x0000000100087812 */ /* 0x000fe200078ec0ff */
[----:B--2---:R-:W-:Y:S01]  /*0410*/  FADD R14, R11, R12 ;  /* 0x0000000c0b0e7221 */ /* 0x004fe20000000000 */
[----:B------:R-:W-:Y:S04]  /*0420*/  @!P0 STS [R5+UR4], R10 ;  /* 0x0000000a05008988 */ /* 0x000fe80008000804 */
[----:B------:R1:W-:Y:S01]  /*0430*/  @!P0 STS [R5+UR4+0x8], R14 ;  /* 0x0000080e05008988 */ /* 0x0003e20008000804 */
[----:B------:R-:W-:Y:S01]  /*0440*/  BAR.SYNC.DEFER_BLOCKING 0x0 ;  /* 0x0000000000007b1d */ /* 0x000fe20000010000 */
[----:B------:R-:W-:-:S04]  /*0450*/  ISETP.NE.U32.AND P0, PT, R8, 0x1, PT ;  /* 0x000000010800780c */ /* 0x000fc80003f05070 */
[C---:B------:R-:W-:Y:S02]  /*0460*/  ISETP.LT.AND P0, PT, R0.reuse, 0x10, P0 ;  /* 0x000000100000780c */ /* 0x040fe40000701270 */
[----:B-1----:R-:W-:-:S04]  /*0470*/  LOP3.LUT R5, R0, 0x7, RZ, 0xc0, !PT ;  /* 0x0000000700057812 */ /* 0x002fc800078ec0ff */
[----:B------:R-:W-:Y:S01]  /*0480*/  LEA R10, R5, UR4, 0x2 ;  /* 0x00000004050a7c11 */ /* 0x000fe2000f8e10ff */
[----:B------:R-:W1:Y:S04]  /*0490*/  @!P1 LDS R4, [R7] ;  /* 0x0000000007049984 */ /* 0x000e680000000800 */
[----:B-1----:R-:W1:Y:S02]  /*04a0*/  SHFL.BFLY PT, R11, R4, 0x1, 0x1f ;  /* 0x0c201f00040b7f89 */ /* 0x002e6400000e0000 */
[----:B-1----:R-:W-:Y:S01]  /*04b0*/  FADD R8, R4, R11 ;  /* 0x0000000b04087221 */ /* 0x002fe20000000000 */
[----:B------:R-:W-:Y:S01]  /*04c0*/  VIADD R11, R6, UR4 ;  /* 0x00000004060b7c36 */ /* 0x000fe20008000000 */
[----:B------:R-:W1:Y:S03]  /*04d0*/  LDC.64 R4, c[0x0][0x210] ;  /* 0x00008400ff047b82 */ /* 0x000e660000000a00 */
[----:B------:R-:W-:Y:S01]  /*04e0*/  @P0 STS [R7], R8 ;  /* 0x0000000807000388 */ /* 0x000fe20000000800 */
[----:B------:R-:W-:Y:S01]  /*04f0*/  IMAD R11, R2, -0x4, R11 ;  /* 0xfffffffc020b7824 */ /* 0x000fe200078e020b */
[----:B------:R-:W-:-:S03]  /*0500*/  SHF.R.U32.HI R2, RZ, 0x3, R0 ;  /* 0x00000003ff027819 */ /* 0x000fc60000011600 */
[----:B------:R-:W-:Y:S01]  /*0510*/  BAR.SYNC.DEFER_BLOCKING 0x0 ;  /* 0x0000000000007b1d */ /* 0x000fe20000010000 */
[----:B------:R-:W-:-:S04]  /*0520*/  SGXT.U32 R2, R2, 0x2 ;  /* 0x000000020202781a */ /* 0x000fc80000000000 */
[----:B------:R-:W-:-:S04]  /*0530*/  LOP3.LUT P0, RZ, R9, R2, RZ, 0xfc, !PT ;  /* 0x0000000209ff7212 */ /* 0x000fc8000780fcff */
[C---:B------:R-:W-:Y:S01]  /*0540*/  ISETP.LT.AND P0, PT, R3.reuse, 0x180, !P0 ;  /* 0x000001800300780c */ /* 0x040fe20004701270 */
[----:B-1----:R-:W-:Y:S01]  /*0550*/  IMAD.WIDE R2, R3, 0x4, R4 ;  /* 0x0000000403027825 */ /* 0x002fe200078e0204 */
[----:B------:R-:W-:Y:S04]  /*0560*/  LDS R12, [R6+UR4] ;  /* 0x00000004060c7984 */ /* 0x000fe80008000800 */
[----:B------:R-:W1:Y:S01]  /*0570*/  LDS R13, [R6+UR4+0x8] ;  /* 0x00000804060d7984 */ /* 0x000e620008000800 */
[----:B------:R-:W-:Y:S06]  /*0580*/  BAR.SYNC.DEFER_BLOCKING 0x0 ;  /* 0x0000000000007b1d */ /* 0x000fec0000010000 */
[----:B-1----:R1:W-:Y:S02]  /*0590*/  STS.64 [R11], R12 ;  /* 0x0000000c0b007388 */ /* 0x0023e40000000a00 */
[----:B------:R-:W-:Y:S06]  /*05a0*/  BAR.SYNC.DEFER_BLOCKING 0x0 ;  /* 0x0000000000007b1d */ /* 0x000fec0000010000 */
[----:B------:R-:W2:Y:S02]  /*05b0*/  LDS R10, [R10] ;  /* 0x000000000a0a7984 */ /* 0x000ea40000000800 */
[----:B------:R-:W-:Y:S06]  /*05c0*/  BAR.SYNC.DEFER_BLOCKING 0x0 ;  /* 0x0000000000007b1d */ /* 0x000fec0000010000 */
[----:B-1----:R-:W-:Y:S05]  /*05d0*/  @!P0 EXIT ;  /* 0x000000000000894d */ /* 0x002fea0003800000 */
[----:B--2---:R-:W-:-:S05]  /*05e0*/  FMUL R5, R10, 0.0625 ;  /* 0x3d8000000a057820 */ /* 0x004fca0000400000 */
[----:B------:R-:W-:Y:S01]  /*05f0*/  STG.E desc[UR6][R2.64], R5 ;  /* 0x0000000502007986 */ /* 0x000fe2000c101906 */
[----:B------:R-:W-:Y:S05]  /*0600*/  EXIT ;  /* 0x000000000000794d */ /* 0x000fea0003800000 */
.L_x_0:
[----:B------:R-:W-:-:S00]  /*0610*/  BRA `(.L_x_0) ;  /* 0xfffffffc00fc7947 */ /* 0x000fc0000383ffff */
[----:B------:R-:W-:-:S00]  /*0620*/  NOP ;  /* 0x0000000000007918 */ /* 0x000fc00000000000 */
        /* <DEDUP_REMOVED lines=13> */
.L_x_1:


//--------------------- .nv.shared.triton_per_fused_hardswish_mean_18 --------------------------
	.section	.nv.shared.triton_per_fused_hardswish_mean_18,"aw",@nobits
	.sectionflags	@""
	.align	16
	.zero		1024


//--------------------- .nv.constant0.triton_per_fused_hardswish_mean_18 --------------------------
	.section	.nv.constant0.triton_per_fused_hardswish_mean_18,"a",@progbits
	.sectionflags	@""
	.align	4
.nv.constant0.triton_per_fused_hardswish_mean_18:
	.zero		552
